	.headerflags	@"EF_CUDA_TEXMODE_UNIFIED EF_CUDA_64BIT_ADDRESS EF_CUDA_ACCELERATORS EF_CUDA_SM90 EF_CUDA_VIRTUAL_SM(EF_CUDA_SM90)"
	.elftype	@"ET_EXEC"


//--------------------- .nv.info                  --------------------------
	.section	.nv.info,"",@"SHT_CUDA_INFO"
	.align	4


	//----- nvinfo : EIATTR_REGCOUNT
	.align		4
        /*0000*/ 	.byte	0x04, 0x2f
        /*0002*/ 	.short	(.L_3 - .L_2)
	.align		4
.L_2:
        /*0004*/ 	.word	index@(triton_poi_fused__native_batch_norm_legit_no_training_relu_45)
        /*0008*/ 	.word	0x00000020


	//----- nvinfo : EIATTR_MIN_STACK_SIZE
	.align		4
.L_3:
        /*000c*/ 	.byte	0x04, 0x12
        /*000e*/ 	.short	(.L_5 - .L_4)
	.align		4
.L_4:
        /*0010*/ 	.word	index@(triton_poi_fused__native_batch_norm_legit_no_training_relu_45)
        /*0014*/ 	.word	0x00000000


	//----- nvinfo : EIATTR_FRAME_SIZE
	.align		4
.L_5:
        /*0018*/ 	.byte	0x04, 0x11
        /*001a*/ 	.short	(.L_7 - .L_6)
	.align		4
.L_6:
        /*001c*/ 	.word	index@(triton_poi_fused__native_batch_norm_legit_no_training_relu_45)
        /*0020*/ 	.word	0x00000000


	//----- nvinfo : EIATTR_MIN_STACK_SIZE
	.align		4
.L_7:
        /*0024*/ 	.byte	0x04, 0x12
        /*0026*/ 	.short	(.L_9 - .L_8)
	.align		4
.L_8:
        /*0028*/ 	.word	index@(triton_poi_fused__native_batch_norm_legit_no_training_relu_45)
        /*002c*/ 	.word	0x00000000
.L_9:


//--------------------- .nv.info.triton_poi_fused__native_batch_norm_legit_no_training_relu_45 --------------------------
	.section	.nv.info.triton_poi_fused__native_batch_norm_legit_no_training_relu_45,"",@"SHT_CUDA_INFO"
	.sectionflags	@""
	.align	4


	//----- nvinfo : EIATTR_CUDA_API_VERSION
	.align		4
        /*0000*/ 	.byte	0x04, 0x37
        /*0002*/ 	.short	(.L_11 - .L_10)
.L_10:
        /*0004*/ 	.word	0x0000007c


	//----- nvinfo : EIATTR_KPARAM_INFO
	.align		4
.L_11:
        /*0008*/ 	.byte	0x04, 0x17
        /*000a*/ 	.short	(.L_13 - .L_12)
.L_12:
        /*000c*/ 	.word	0x00000000
        /*0010*/ 	.short	0x0007
        /*0012*/ 	.short	0x0034
        /*0014*/ 	.byte	0x00, 0xf0, 0x11, 0x00


	//----- nvinfo : EIATTR_KPARAM_INFO
	.align		4
.L_13:
        /*0018*/ 	.byte	0x04, 0x17
        /*001a*/ 	.short	(.L_15 - .L_14)
.L_14:
        /*001c*/ 	.word	0x00000000
        /*0020*/ 	.short	0x0006
        /*0022*/ 	.short	0x0030
        /*0024*/ 	.byte	0x00, 0xf0, 0x11, 0x00


	//----- nvinfo : EIATTR_KPARAM_INFO
	.align		4
.L_15:
        /*0028*/ 	.byte	0x04, 0x17
        /*002a*/ 	.short	(.L_17 - .L_16)
.L_16:
        /*002c*/ 	.word	0x00000000
        /*0030*/ 	.short	0x0005
        /*0032*/ 	.short	0x0028
        /*0034*/ 	.byte	0x00, 0xf4, 0x21, 0x00


	//----- nvinfo : EIATTR_KPARAM_INFO
	.align		4
.L_17:
        /*0038*/ 	.byte	0x04, 0x17
        /*003a*/ 	.short	(.L_19 - .L_18)
.L_18:
        /*003c*/ 	.word	0x00000000
        /*0040*/ 	.short	0x0004
        /*0042*/ 	.short	0x0020
        /*0044*/ 	.byte	0x00, 0xf4, 0x21, 0x00


	//----- nvinfo : EIATTR_KPARAM_INFO
	.align		4
.L_19:
        /*0048*/ 	.byte	0x04, 0x17
        /*004a*/ 	.short	(.L_21 - .L_20)
.L_20:
        /*004c*/ 	.word	0x00000000
        /*0050*/ 	.short	0x0003
        /*0052*/ 	.short	0x0018
        /*0054*/ 	.byte	0x00, 0xf4, 0x21, 0x00


	//----- nvinfo : EIATTR_KPARAM_INFO
	.align		4
.L_21:
        /*0058*/ 	.byte	0x04, 0x17
        /*005a*/ 	.short	(.L_23 - .L_22)
.L_22:
        /*005c*/ 	.word	0x00000000
        /*0060*/ 	.short	0x0002
        /*0062*/ 	.short	0x0010
        /*0064*/ 	.byte	0x00, 0xf4, 0x21, 0x00


	//----- nvinfo : EIATTR_KPARAM_INFO
	.align		4
.L_23:
        /*0068*/ 	.byte	0x04, 0x17
        /*006a*/ 	.short	(.L_25 - .L_24)
.L_24:
        /*006c*/ 	.word	0x00000000
        /*0070*/ 	.short	0x0001
        /*0072*/ 	.short	0x0008
        /*0074*/ 	.byte	0x00, 0xf4, 0x21, 0x00


	//----- nvinfo : EIATTR_KPARAM_INFO
	.align		4
.L_25:
        /*0078*/ 	.byte	0x04, 0x17
        /*007a*/ 	.short	(.L_27 - .L_26)
.L_26:
        /*007c*/ 	.word	0x00000000
        /*0080*/ 	.short	0x0000
        /*0082*/ 	.short	0x0000
        /*0084*/ 	.byte	0x00, 0xf4, 0x21, 0x00


	//----- nvinfo : EIATTR_SPARSE_MMA_MASK
	.align		4
.L_27:
        /*0088*/ 	.byte	0x03, 0x50
        /*008a*/ 	.short	0x0000


	//----- nvinfo : EIATTR_MAXREG_COUNT
	.align		4
        /*008c*/ 	.byte	0x03, 0x1b
        /*008e*/ 	.short	0x00ff


	//----- nvinfo : EIATTR_EXIT_INSTR_OFFSETS
	.align		4
        /*0090*/ 	.byte	0x04, 0x1c
        /*0092*/ 	.short	(.L_29 - .L_28)


	//   ....[0]....
.L_28:
        /*0094*/ 	.word	0x00000bd0


	//   ....[1]....
        /*0098*/ 	.word	0x00000ca0


	//----- nvinfo : EIATTR_REQNTID
	.align		4
.L_29:
        /*009c*/ 	.byte	0x04, 0x10
        /*009e*/ 	.short	(.L_31 - .L_30)
.L_30:
        /*00a0*/ 	.word	0x00000080
        /*00a4*/ 	.word	0x00000001
        /*00a8*/ 	.word	0x00000001


	//----- nvinfo : EIATTR_CBANK_PARAM_SIZE
	.align		4
.L_31:
        /*00ac*/ 	.byte	0x03, 0x19
        /*00ae*/ 	.short	0x0038


	//----- nvinfo : EIATTR_PARAM_CBANK
	.align		4
        /*00b0*/ 	.byte	0x04, 0x0a
        /*00b2*/ 	.short	(.L_33 - .L_32)
	.align		4
.L_32:
        /*00b4*/ 	.word	index@(.nv.constant0.triton_poi_fused__native_batch_norm_legit_no_training_relu_45)
        /*00b8*/ 	.short	0x0210
        /*00ba*/ 	.short	0x0038


	//----- nvinfo : EIATTR_SW_WAR
	.align		4
.L_33:
        /*00bc*/ 	.byte	0x04, 0x36
        /*00be*/ 	.short	(.L_35 - .L_34)
.L_34:
        /*00c0*/ 	.word	0x00000008
.L_35:


//--------------------- .nv.callgraph             --------------------------
	.section	.nv.callgraph,"",@"SHT_CUDA_CALLGRAPH"
	.align	4
	.sectionentsize	8
	.align		4
        /*0000*/ 	.word	0x00000000
	.align		4
        /*0004*/ 	.word	0xffffffff
	.align		4
        /*0008*/ 	.word	0x00000000
	.align		4
        /*000c*/ 	.word	0xfffffffe
	.align		4
        /*0010*/ 	.word	0x00000000
	.align		4
        /*0014*/ 	.word	0xfffffffd
	.align		4
        /*0018*/ 	.word	0x00000000
	.align		4
        /*001c*/ 	.word	0xfffffffc


//--------------------- .nv.constant4             --------------------------
	.section	.nv.constant4,"a",@progbits
	.align	8
	.align		8
.nv.constant4:
        /*0000*/ 	.dword	_$_str
	.align		8
        /*0008*/ 	.dword	_$_str_$_2


//--------------------- .text.triton_poi_fused__native_batch_norm_legit_no_training_relu_45 --------------------------
	.section	.text.triton_poi_fused__native_batch_norm_legit_no_training_relu_45,"ax",@progbits
	.sectionflags	@"SHF_BARRIERS=1"
	.align	128
        .global         triton_poi_fused__native_batch_norm_legit_no_training_relu_45
        .type           triton_poi_fused__native_batch_norm_legit_no_training_relu_45,@function
        .size           triton_poi_fused__native_batch_norm_legit_no_training_relu_45,(.L_x_1 - triton_poi_fused__native_batch_norm_legit_no_training_relu_45)
        .other          triton_poi_fused__native_batch_norm_legit_no_training_relu_45,@"STO_CUDA_ENTRY STV_DEFAULT"
triton_poi_fused__native_batch_norm_legit_no_training_relu_45:
.text.triton_poi_fused__native_batch_norm_legit_no_training_relu_45:
[----:B------:R-:W0:Y:S01]  /*0000*/  LDC R1, c[0x0][0x28] ;  /* 0x00000a00ff017b82 */ /* 0x000e220000000800 */
[----:B------:R-:W1:Y:S07]  /*0010*/  S2R R2, SR_CTAID.Y ;  /* 0x0000000000027919 */ /* 0x000e6e0000002600 */
[----:B------:R-:W2:Y:S01]  /*0020*/  LDC.64 R8, c[0x0][0x220] ;  /* 0x00008800ff087b82 */ /* 0x000ea20000000a00 */
[----:B------:R-:W-:Y:S01]  /*0030*/  CS2R R6, SRZ ;  /* 0x0000000000067805 */ /* 0x000fe2000001ff00 */
[----:B------:R-:W-:Y:S01]  /*0040*/  ULDC.64 UR6, c[0x0][0x208] ;  /* 0x0000820000067ab9 */ /* 0x000fe20000000a00 */
[----:B------:R-:W3:Y:S01]  /*0050*/  S2R R10, SR_TID.X ;  /* 0x00000000000a7919 */ /* 0x000ee20000002100 */
[----:B------:R-:W4:Y:S04]  /*0060*/  S2R R11, SR_CTAID.X ;  /* 0x00000000000b7919 */ /* 0x000f280000002500 */
[----:B------:R-:W5:Y:S08]  /*0070*/  LDC.64 R24, c[0x0][0x210] ;  /* 0x00008400ff187b82 */ /* 0x000f700000000a00 */
[----:B------:R-:W4:Y:S01]  /*0080*/  LDC.64 R26, c[0x0][0x218] ;  /* 0x00008600ff1a7b82 */ /* 0x000f220000000a00 */
[----:B-1----:R-:W-:-:S02]  /*0090*/  IMAD.SHL.U32 R2, R2, 0x20, RZ ;  /* 0x0000002002027824 */ /* 0x002fc400078e00ff */
[----:B---3--:R-:W-:-:S05]  /*00a0*/  IMAD.SHL.U32 R3, R10, 0x4, RZ ;  /* 0x000000040a037824 */ /* 0x008fca00078e00ff */
[----:B------:R-:W-:-:S04]  /*00b0*/  LOP3.LUT R20, R2, 0x1c, R3, 0xf8, !PT ;  /* 0x0000001c02147812 */ /* 0x000fc800078ef803 */
[C---:B------:R-:W-:Y:S01]  /*00c0*/  ISETP.GE.AND P0, PT, R20.reuse, 0x600, PT ;  /* 0x000006001400780c */ /* 0x040fe20003f06270 */
[----:B------:R-:W-:-:S05]  /*00d0*/  IMAD.HI R0, R20, 0x2aaaaaab, RZ ;  /* 0x2aaaaaab14007827 */ /* 0x000fca00078e02ff */
[----:B------:R-:W-:-:S04]  /*00e0*/  SHF.R.U32.HI R5, RZ, 0x1f, R0 ;  /* 0x0000001fff057819 */ /* 0x000fc80000011600 */
[----:B------:R-:W-:Y:S02]  /*00f0*/  LEA.HI.SX32 R13, R0, R5, 0x1a ;  /* 0x00000005000d7211 */ /* 0x000fe400078fd2ff */
[----:B------:R-:W-:-:S03]  /*0100*/  CS2R R4, SRZ ;  /* 0x0000000000047805 */ /* 0x000fc6000001ff00 */
[----:B------:R-:W-:-:S04]  /*0110*/  IMAD R20, R13, -0x180, R20 ;  /* 0xfffffe800d147824 */ /* 0x000fc800078e0214 */
[----:B--2---:R-:W-:-:S05]  /*0120*/  IMAD.WIDE R8, R20, 0x4, R8 ;  /* 0x0000000414087825 */ /* 0x004fca00078e0208 */
[----:B------:R1:W2:Y:S01]  /*0130*/  @!P0 LDG.E.EL.128 R4, desc[UR6][R8.64] ;  /* 0x0000000608048981 */ /* 0x0002a2000c2e1d00 */
[----:B------:R-:W-:Y:S01]  /*0140*/  SHF.R.U32.HI R21, RZ, 0x3, R10 ;  /* 0x00000003ff157819 */ /* 0x000fe2000001160a */
[----:B----4-:R-:W-:Y:S01]  /*0150*/  IMAD.SHL.U32 R0, R11, 0x20, RZ ;  /* 0x000000200b007824 */ /* 0x010fe200078e00ff */
[----:B------:R-:W-:Y:S01]  /*0160*/  CS2R R14, SRZ ;  /* 0x00000000000e7805 */ /* 0x000fe2000001ff00 */
[----:B------:R-:W-:Y:S01]  /*0170*/  IMAD R13, R13, 0x12600, R20 ;  /* 0x000126000d0d7824 */ /* 0x000fe200078e0214 */
[----:B------:R-:W-:Y:S02]  /*0180*/  SGXT.U32 R21, R21, 0x4 ;  /* 0x000000041515781a */ /* 0x000fe40000000000 */
[----:B------:R-:W-:Y:S01]  /*0190*/  CS2R R18, SRZ ;  /* 0x0000000000127805 */ /* 0x000fe2000001ff00 */
[----:B0-----:R-:W-:Y:S01]  /*01a0*/  IMAD.WIDE R26, R20, 0x4, R26 ;  /* 0x00000004141a7825 */ /* 0x001fe200078e021a */
[----:B------:R-:W-:Y:S02]  /*01b0*/  LOP3.LUT R10, R0, R21, RZ, 0xfc, !PT ;  /* 0x00000015000a7212 */ /* 0x000fe400078efcff */
[----:B-1----:R-:W-:-:S02]  /*01c0*/  CS2R R8, SRZ ;  /* 0x0000000000087805 */ /* 0x002fc4000001ff00 */
[----:B------:R-:W-:Y:S02]  /*01d0*/  LOP3.LUT R11, R0, 0x10, R21, 0xfe, !PT ;  /* 0x00000010000b7812 */ /* 0x000fe400078efe15 */
[C---:B------:R-:W-:Y:S01]  /*01e0*/  ISETP.LT.AND P1, PT, R10.reuse, 0xc4, !P0 ;  /* 0x000000c40a00780c */ /* 0x040fe20004721270 */
[--C-:B------:R-:W-:Y:S01]  /*01f0*/  IMAD R23, R10, 0x180, R13.reuse ;  /* 0x000001800a177824 */ /* 0x100fe200078e020d */
[C---:B------:R-:W-:Y:S01]  /*0200*/  ISETP.LT.AND P2, PT, R11.reuse, 0xc4, !P0 ;  /* 0x000000c40b00780c */ /* 0x040fe20004741270 */
[----:B------:R-:W-:Y:S01]  /*0210*/  IMAD R17, R11, 0x180, R13 ;  /* 0x000001800b117824 */ /* 0x000fe200078e020d */
[----:B------:R-:W-:Y:S01]  /*0220*/  CS2R R10, SRZ ;  /* 0x00000000000a7805 */ /* 0x000fe2000001ff00 */
[----:B-----5:R-:W-:Y:S01]  /*0230*/  IMAD.WIDE R22, R23, 0x4, R24 ;  /* 0x0000000417167825 */ /* 0x020fe200078e0218 */
[----:B------:R-:W-:-:S03]  /*0240*/  CS2R R12, SRZ ;  /* 0x00000000000c7805 */ /* 0x000fc6000001ff00 */
[----:B------:R-:W-:Y:S01]  /*0250*/  IMAD.WIDE R24, R17, 0x4, R24 ;  /* 0x0000000411187825 */ /* 0x000fe200078e0218 */
[----:B------:R-:W-:Y:S02]  /*0260*/  CS2R R16, SRZ ;  /* 0x0000000000107805 */ /* 0x000fe4000001ff00 */
[----:B------:R0:W3:Y:S04]  /*0270*/  @!P0 LDG.E.EL.128 R12, desc[UR6][R26.64] ;  /* 0x000000061a0c8981 */ /* 0x0000e8000c2e1d00 */
[----:B------:R1:W3:Y:S04]  /*0280*/  @P1 LDG.E.EL.128 R8, desc[UR6][R22.64] ;  /* 0x0000000616081981 */ /* 0x0002e8000c2e1d00 */
[----:B------:R4:W5:Y:S01]  /*0290*/  @P2 LDG.E.EL.128 R16, desc[UR6][R24.64] ;  /* 0x0000000618102981 */ /* 0x000962000c2e1d00 */
[----:B0-----:R-:W0:Y:S01]  /*02a0*/  LDC.64 R26, c[0x0][0x228] ;  /* 0x00008a00ff1a7b82 */ /* 0x001e220000000a00 */
[----:B--2---:R-:W-:-:S04]  /*02b0*/  FADD R4, R4, 9.9999997473787516356e-06 ;  /* 0x3727c5ac04047421 */ /* 0x004fc80000000000 */
[----:B------:R-:W2:Y:S01]  /*02c0*/  MUFU.SQRT R28, R4 ;  /* 0x00000004001c7308 */ /* 0x000ea20000002000 */
[----:B-1----:R-:W-:Y:S01]  /*02d0*/  FADD R23, R7, 9.9999997473787516356e-06 ;  /* 0x3727c5ac07177421 */ /* 0x002fe20000000000 */
[----:B------:R-:W-:Y:S01]  /*02e0*/  FADD R6, R6, 9.9999997473787516356e-06 ;  /* 0x3727c5ac06067421 */ /* 0x000fe20000000000 */
[----:B------:R-:W-:-:S05]  /*02f0*/  FADD R5, R5, 9.9999997473787516356e-06 ;  /* 0x3727c5ac05057421 */ /* 0x000fca0000000000 */
[----:B----4-:R-:W1:Y:S01]  /*0300*/  MUFU.SQRT R24, R6 ;  /* 0x0000000600187308 */ /* 0x010e620000002000 */
[----:B--2---:R-:W-:-:S07]  /*0310*/  FSETP.GT.AND P6, PT, R28, 8.50705917302346158658e+37, PT ;  /* 0x7e8000001c00780b */ /* 0x004fce0003fc4000 */
[----:B------:R-:W2:Y:S01]  /*0320*/  MUFU.SQRT R23, R23 ;  /* 0x0000001700177308 */ /* 0x000ea20000002000 */
[----:B------:R-:W-:Y:S01]  /*0330*/  FSETP.GEU.AND P1, PT, R28, 1.175494350822287508e-38, PT ;  /* 0x008000001c00780b */ /* 0x000fe20003f2e000 */
[----:B------:R-:W-:-:S06]  /*0340*/  IMAD.MOV.U32 R7, RZ, RZ, 0x3e800000 ;  /* 0x3e800000ff077424 */ /* 0x000fcc00078e00ff */
[----:B------:R4:W0:Y:S01]  /*0350*/  MUFU.SQRT R29, R5 ;  /* 0x00000005001d7308 */ /* 0x0008220000002000 */
[----:B-1----:R-:W-:Y:S01]  /*0360*/  FSETP.GT.AND P4, PT, R24, 8.50705917302346158658e+37, PT ;  /* 0x7e8000001800780b */ /* 0x002fe20003f84000 */
[----:B------:R-:W-:Y:S01]  /*0370*/  @P6 FMUL R28, R28, 0.25 ;  /* 0x3e8000001c1c6820 */ /* 0x000fe20000400000 */
[----:B----4-:R-:W-:Y:S02]  /*0380*/  FSEL R5, R7, 1, P6 ;  /* 0x3f80000007057808 */ /* 0x010fe40003000000 */
[----:B--2---:R-:W-:Y:S01]  /*0390*/  FSETP.GT.AND P6, PT, R23, 8.50705917302346158658e+37, PT ;  /* 0x7e8000001700780b */ /* 0x004fe20003fc4000 */
[----:B------:R-:W-:Y:S01]  /*03a0*/  @!P1 FMUL R28, R28, 16777216 ;  /* 0x4b8000001c1c9820 */ /* 0x000fe20000400000 */
[----:B------:R-:W-:Y:S01]  /*03b0*/  FSETP.GEU.AND P5, PT, R24, 1.175494350822287508e-38, PT ;  /* 0x008000001800780b */ /* 0x000fe20003fae000 */
[----:B------:R-:W-:Y:S01]  /*03c0*/  @!P1 FMUL R5, R5, 16777216 ;  /* 0x4b80000005059820 */ /* 0x000fe20000400000 */
[----:B0-----:R-:W-:Y:S02]  /*03d0*/  FSETP.GT.AND P2, PT, R29, 8.50705917302346158658e+37, PT ;  /* 0x7e8000001d00780b */ /* 0x001fe40003f44000 */
[----:B------:R-:W-:-:S02]  /*03e0*/  FSETP.GEU.AND P1, PT, R23, 1.175494350822287508e-38, PT ;  /* 0x008000001700780b */ /* 0x000fc40003f2e000 */
[----:B------:R-:W-:Y:S01]  /*03f0*/  FSETP.GEU.AND P3, PT, R29, 1.175494350822287508e-38, PT ;  /* 0x008000001d00780b */ /* 0x000fe20003f6e000 */
[C---:B---3--:R-:W-:Y:S01]  /*0400*/  FADD R22, -R12.reuse, R8 ;  /* 0x000000080c167221 */ /* 0x048fe20000000100 */
[----:B-----5:R-:W-:Y:S01]  /*0410*/  FADD R16, -R12, R16 ;  /* 0x000000100c107221 */ /* 0x020fe20000000100 */
[----:B------:R-:W-:Y:S01]  /*0420*/  @P4 FMUL R24, R24, 0.25 ;  /* 0x3e80000018184820 */ /* 0x000fe20000400000 */
[----:B------:R-:W-:Y:S01]  /*0430*/  FADD R12, -R13, R9 ;  /* 0x000000090d0c7221 */ /* 0x000fe20000000100 */
[----:B------:R-:W-:Y:S01]  /*0440*/  @P6 FMUL R23, R23, 0.25 ;  /* 0x3e80000017176820 */ /* 0x000fe20000400000 */
[----:B------:R-:W0:Y:S01]  /*0450*/  LDC.64 R8, c[0x0][0x230] ;  /* 0x00008c00ff087b82 */ /* 0x000e220000000a00 */
[----:B------:R-:W-:Y:S02]  /*0460*/  @!P5 FMUL R24, R24, 16777216 ;  /* 0x4b8000001818d820 */ /* 0x000fe40000400000 */
[----:B------:R-:W-:Y:S02]  /*0470*/  @P2 FMUL R29, R29, 0.25 ;  /* 0x3e8000001d1d2820 */ /* 0x000fe40000400000 */
[----:B------:R-:W-:-:S02]  /*0480*/  @!P1 FMUL R23, R23, 16777216 ;  /* 0x4b80000017179820 */ /* 0x000fc40000400000 */
[----:B------:R-:W-:Y:S01]  /*0490*/  @!P3 FMUL R29, R29, 16777216 ;  /* 0x4b8000001d1db820 */ /* 0x000fe20000400000 */
[----:B------:R-:W1:Y:S01]  /*04a0*/  MUFU.RCP R6, R28 ;  /* 0x0000001c00067308 */ /* 0x000e620000001000 */
[----:B------:R-:W-:Y:S01]  /*04b0*/  FADD R17, -R13, R17 ;  /* 0x000000110d117221 */ /* 0x000fe20000000100 */
[C---:B------:R-:W-:Y:S01]  /*04c0*/  FADD R13, -R14.reuse, R10 ;  /* 0x0000000a0e0d7221 */ /* 0x040fe20000000100 */
[----:B------:R-:W-:-:S05]  /*04d0*/  FADD R18, -R14, R18 ;  /* 0x000000120e127221 */ /* 0x000fca0000000100 */
[----:B------:R2:W3:Y:S01]  /*04e0*/  MUFU.RCP R4, R29 ;  /* 0x0000001d00047308 */ /* 0x0004e20000001000 */
[----:B------:R-:W-:Y:S01]  /*04f0*/  FADD R14, -R15, R11 ;  /* 0x0000000b0f0e7221 */ /* 0x000fe20000000100 */
[----:B------:R-:W-:-:S06]  /*0500*/  FSEL R25, R7, 1, P2 ;  /* 0x3f80000007197808 */ /* 0x000fcc0001000000 */
[----:B------:R-:W4:Y:S01]  /*0510*/  MUFU.RCP R24, R24 ;  /* 0x0000001800187308 */ /* 0x000f220000001000 */
[----:B------:R-:W-:-:S07]  /*0520*/  FSEL R11, R7, 1, P4 ;  /* 0x3f800000070b7808 */ /* 0x000fce0002000000 */
[----:B------:R-:W5:Y:S01]  /*0530*/  MUFU.RCP R23, R23 ;  /* 0x0000001700177308 */ /* 0x000f620000001000 */
[----:B------:R-:W-:Y:S01]  /*0540*/  FSEL R10, R7, 1, P6 ;  /* 0x3f800000070a7808 */ /* 0x000fe20003000000 */
[----:B------:R-:W-:Y:S01]  /*0550*/  @!P3 FMUL R25, R25, 16777216 ;  /* 0x4b8000001919b820 */ /* 0x000fe20000400000 */
[----:B------:R-:W-:-:S03]  /*0560*/  @!P5 FMUL R11, R11, 16777216 ;  /* 0x4b8000000b0bd820 */ /* 0x000fc60000400000 */
[----:B------:R-:W-:Y:S01]  /*0570*/  @!P1 FMUL R10, R10, 16777216 ;  /* 0x4b8000000a0a9820 */ /* 0x000fe20000400000 */
[----:B------:R-:W-:Y:S01]  /*0580*/  FADD R19, -R15, R19 ;  /* 0x000000130f137221 */ /* 0x000fe20000000100 */
[----:B--2---:R-:W-:-:S04]  /*0590*/  IMAD.WIDE R28, R20, 0x4, R26 ;  /* 0x00000004141c7825 */ /* 0x004fc800078e021a */
[----:B-1----:R-:W-:Y:S01]  /*05a0*/  FMUL R15, R6, R5 ;  /* 0x00000005060f7220 */ /* 0x002fe20000400000 */
[----:B---3--:R-:W-:Y:S01]  /*05b0*/  FMUL R25, R4, R25 ;  /* 0x0000001904197220 */ /* 0x008fe20000400000 */
[----:B----4-:R-:W-:Y:S01]  /*05c0*/  FMUL R24, R24, R11 ;  /* 0x0000000b18187220 */ /* 0x010fe20000400000 */
[----:B0-----:R-:W-:Y:S01]  /*05d0*/  IMAD.WIDE R26, R20, 0x4, R8 ;  /* 0x00000004141a7825 */ /* 0x001fe200078e0208 */
[----:B------:R-:W-:Y:S02]  /*05e0*/  CS2R R4, SRZ ;  /* 0x0000000000047805 */ /* 0x000fe4000001ff00 */
[----:B------:R-:W-:Y:S01]  /*05f0*/  CS2R R6, SRZ ;  /* 0x0000000000067805 */ /* 0x000fe2000001ff00 */
[----:B-----5:R-:W-:Y:S01]  /*0600*/  FMUL R23, R23, R10 ;  /* 0x0000000a17177220 */ /* 0x020fe20000400000 */
[----:B------:R-:W-:Y:S02]  /*0610*/  CS2R R8, SRZ ;  /* 0x0000000000087805 */ /* 0x000fe4000001ff00 */
[----:B------:R-:W-:-:S02]  /*0620*/  CS2R R10, SRZ ;  /* 0x00000000000a7805 */ /* 0x000fc4000001ff00 */
[----:B------:R-:W2:Y:S04]  /*0630*/  @!P0 LDG.E.EL.128 R4, desc[UR6][R28.64] ;  /* 0x000000061c048981 */ /* 0x000ea8000c2e1d00 */
[----:B------:R0:W2:Y:S01]  /*0640*/  @!P0 LDG.E.EL.128 R8, desc[UR6][R26.64] ;  /* 0x000000061a088981 */ /* 0x0000a2000c2e1d00 */
[----:B------:R-:W0:Y:S01]  /*0650*/  S2R R20, SR_TID.X ;  /* 0x0000000000147919 */ /* 0x000e220000002100 */
[----:B------:R-:W1:Y:S01]  /*0660*/  S2UR UR5, SR_CgaCtaId ;  /* 0x00000000000579c3 */ /* 0x000e620000008800 */
[C---:B------:R-:W-:Y:S01]  /*0670*/  FMUL R17, R25.reuse, R17 ;  /* 0x0000001119117220 */ /* 0x040fe20000400000 */
[----:B------:R-:W-:Y:S01]  /*0680*/  FMUL R12, R25, R12 ;  /* 0x0000000c190c7220 */ /* 0x000fe20000400000 */
[C---:B------:R-:W-:Y:S01]  /*0690*/  FMUL R25, R15.reuse, R16 ;  /* 0x000000100f197220 */ /* 0x040fe20000400000 */
[----:B------:R-:W-:Y:S01]  /*06a0*/  UMOV UR4, 0x400 ;  /* 0x0000040000047882 */ /* 0x000fe20000000000 */
[----:B------:R-:W-:Y:S01]  /*06b0*/  FMUL R15, R15, R22 ;  /* 0x000000160f0f7220 */ /* 0x000fe20000400000 */
[----:B------:R-:W-:Y:S01]  /*06c0*/  FMUL R13, R24, R13 ;  /* 0x0000000d180d7220 */ /* 0x000fe20000400000 */
[----:B------:R-:W-:Y:S01]  /*06d0*/  FMUL R14, R23, R14 ;  /* 0x0000000e170e7220 */ /* 0x000fe20000400000 */
[----:B-1----:R-:W-:Y:S01]  /*06e0*/  UPRMT UR4, UR5, 0x654, UR4 ;  /* 0x0000065405047896 */ /* 0x002fe20008000004 */
[----:B0-----:R-:W-:-:S04]  /*06f0*/  SHF.L.U32 R26, R20, 0x7, RZ ;  /* 0x00000007141a7819 */ /* 0x001fc800000006ff */
[----:B------:R-:W-:-:S04]  /*0700*/  LOP3.LUT R16, R26, 0x380, RZ, 0xc0, !PT ;  /* 0x000003801a107812 */ /* 0x000fc800078ec0ff */
[C---:B------:R-:W-:Y:S02]  /*0710*/  LOP3.LUT R22, R16.reuse, 0x20, RZ, 0xfc, !PT ;  /* 0x0000002010167812 */ /* 0x040fe400078efcff */
[C---:B------:R-:W-:Y:S02]  /*0720*/  LOP3.LUT R26, R16.reuse, 0x40, RZ, 0xfc, !PT ;  /* 0x00000040101a7812 */ /* 0x040fe400078efcff */
[----:B------:R-:W-:Y:S02]  /*0730*/  LOP3.LUT R27, R16, 0x60, RZ, 0xfc, !PT ;  /* 0x00000060101b7812 */ /* 0x000fe400078efcff */
[----:B------:R-:W-:-:S04]  /*0740*/  SHF.R.U32.HI R20, RZ, 0x1, R20 ;  /* 0x00000001ff147819 */ /* 0x000fc80000011614 */
[----:B------:R-:W-:Y:S02]  /*0750*/  LOP3.LUT R20, R20, 0x3c, RZ, 0xc0, !PT ;  /* 0x0000003c14147812 */ /* 0x000fe400078ec0ff */
[----:B------:R-:W-:Y:S01]  /*0760*/  LOP3.LUT R0, R0, 0x1c, R3, 0xf8, !PT ;  /* 0x0000001c00007812 */ /* 0x000fe200078ef803 */
[-CC-:B--2---:R-:W-:Y:S01]  /*0770*/  FFMA R15, R15, R4.reuse, R8.reuse ;  /* 0x000000040f0f7223 */ /* 0x184fe20000000008 */
[----:B------:R-:W-:Y:S01]  /*0780*/  FFMA R4, R25, R4, R8 ;  /* 0x0000000419047223 */ /* 0x000fe20000000008 */
[C---:B------:R-:W-:Y:S02]  /*0790*/  LOP3.LUT R25, R16.reuse, R21, RZ, 0xfc, !PT ;  /* 0x0000001510197212 */ /* 0x040fe400078efcff */
[----:B------:R-:W-:Y:S01]  /*07a0*/  LEA.HI R8, R16, UR4, RZ, 0x1d ;  /* 0x0000000410087c11 */ /* 0x000fe2000f8fe8ff */
[----:B------:R-:W-:Y:S01]  /*07b0*/  FFMA R12, R12, R5, R9 ;  /* 0x000000050c0c7223 */ /* 0x000fe20000000009 */
[----:B------:R-:W-:Y:S01]  /*07c0*/  LEA.HI R16, R22, UR4, RZ, 0x1d ;  /* 0x0000000416107c11 */ /* 0x000fe2000f8fe8ff */
[--C-:B------:R-:W-:Y:S01]  /*07d0*/  FFMA R13, R13, R6, R10.reuse ;  /* 0x000000060d0d7223 */ /* 0x100fe2000000000a */
[----:B------:R-:W-:Y:S01]  /*07e0*/  LEA.HI R22, R26, UR4, RZ, 0x1d ;  /* 0x000000041a167c11 */ /* 0x000fe2000f8fe8ff */
[----:B------:R-:W-:Y:S01]  /*07f0*/  FFMA R14, R14, R7, R11 ;  /* 0x000000070e0e7223 */ /* 0x000fe2000000000b */
[----:B------:R-:W-:Y:S01]  /*0800*/  LEA.HI R26, R27, UR4, RZ, 0x1d ;  /* 0x000000041b1a7c11 */ /* 0x000fe2000f8fe8ff */
[----:B------:R-:W-:Y:S01]  /*0810*/  FMUL R27, R24, R18 ;  /* 0x00000012181b7220 */ /* 0x000fe20000400000 */
[----:B------:R-:W-:Y:S01]  /*0820*/  FMUL R18, R23, R19 ;  /* 0x0000001317127220 */ /* 0x000fe20000400000 */
[----:B------:R-:W-:Y:S01]  /*0830*/  FSETP.GEU.AND P3, PT, R15, RZ, PT ;  /* 0x000000ff0f00720b */ /* 0x000fe20003f6e000 */
[----:B------:R-:W-:Y:S01]  /*0840*/  FFMA R17, R17, R5, R9 ;  /* 0x0000000511117223 */ /* 0x000fe20000000009 */
[----:B------:R-:W-:Y:S01]  /*0850*/  FSETP.GEU.AND P2, PT, R12, RZ, PT ;  /* 0x000000ff0c00720b */ /* 0x000fe20003f4e000 */
[----:B------:R-:W-:Y:S01]  /*0860*/  FFMA R27, R27, R6, R10 ;  /* 0x000000061b1b7223 */ /* 0x000fe2000000000a */
[----:B------:R-:W-:Y:S01]  /*0870*/  FSETP.GEU.AND P1, PT, R13, RZ, PT ;  /* 0x000000ff0d00720b */ /* 0x000fe20003f2e000 */
[----:B------:R-:W-:Y:S01]  /*0880*/  FFMA R18, R18, R7, R11 ;  /* 0x0000000712127223 */ /* 0x000fe2000000000b */
[----:B------:R-:W-:Y:S01]  /*0890*/  FSETP.GEU.AND P0, PT, R14, RZ, PT ;  /* 0x000000ff0e00720b */ /* 0x000fe20003f0e000 */
[----:B------:R-:W-:Y:S01]  /*08a0*/  IMAD R8, R25, 0x4, R8 ;  /* 0x0000000419087824 */ /* 0x000fe200078e0208 */
[----:B------:R-:W-:Y:S01]  /*08b0*/  FSEL R15, R15, RZ, P3 ;  /* 0x000000ff0f0f7208 */ /* 0x000fe20001800000 */
[----:B------:R-:W-:Y:S01]  /*08c0*/  IMAD R16, R25, 0x4, R16 ;  /* 0x0000000419107824 */ /* 0x000fe200078e0210 */
[----:B------:R-:W-:-:S02]  /*08d0*/  FSEL R5, R12, RZ, P2 ;  /* 0x000000ff0c057208 */ /* 0x000fc40001000000 */
[----:B------:R-:W-:Y:S01]  /*08e0*/  FSETP.GEU.AND P3, PT, R4, RZ, PT ;  /* 0x000000ff0400720b */ /* 0x000fe20003f6e000 */
[----:B------:R-:W-:Y:S01]  /*08f0*/  IMAD R22, R25, 0x4, R22 ;  /* 0x0000000419167824 */ /* 0x000fe200078e0216 */
[----:B------:R-:W-:Y:S02]  /*0900*/  FSEL R13, R13, RZ, P1 ;  /* 0x000000ff0d0d7208 */ /* 0x000fe40000800000 */
[----:B------:R-:W-:Y:S02]  /*0910*/  FSETP.GEU.AND P2, PT, R17, RZ, PT ;  /* 0x000000ff1100720b */ /* 0x000fe40003f4e000 */
[----:B------:R-:W-:Y:S02]  /*0920*/  FSEL R14, R14, RZ, P0 ;  /* 0x000000ff0e0e7208 */ /* 0x000fe40000000000 */
[----:B------:R-:W-:Y:S02]  /*0930*/  FSETP.GEU.AND P1, PT, R27, RZ, PT ;  /* 0x000000ff1b00720b */ /* 0x000fe40003f2e000 */
[----:B------:R-:W-:-:S02]  /*0940*/  LEA R25, R25, R26, 0x2 ;  /* 0x0000001a19197211 */ /* 0x000fc400078e10ff */
[----:B------:R-:W-:Y:S01]  /*0950*/  FSETP.GEU.AND P0, PT, R18, RZ, PT ;  /* 0x000000ff1200720b */ /* 0x000fe20003f0e000 */
[----:B------:R-:W-:Y:S01]  /*0960*/  STS [R8], R15 ;  /* 0x0000000f08007388 */ /* 0x000fe20000000800 */
[----:B------:R-:W-:Y:S02]  /*0970*/  FSEL R9, R4, RZ, P3 ;  /* 0x000000ff04097208 */ /* 0x000fe40001800000 */
[----:B------:R-:W-:Y:S01]  /*0980*/  FSEL R17, R17, RZ, P2 ;  /* 0x000000ff11117208 */ /* 0x000fe20001000000 */
[----:B------:R-:W-:Y:S01]  /*0990*/  STS [R16+0x80], R5 ;  /* 0x0000800510007388 */ /* 0x000fe20000000800 */
[----:B------:R-:W-:Y:S02]  /*09a0*/  FSEL R27, R27, RZ, P1 ;  /* 0x000000ff1b1b7208 */ /* 0x000fe40000800000 */
[----:B------:R-:W-:Y:S01]  /*09b0*/  FSEL R18, R18, RZ, P0 ;  /* 0x000000ff12127208 */ /* 0x000fe20000000000 */
[----:B------:R-:W-:Y:S04]  /*09c0*/  STS [R22+0x100], R13 ;  /* 0x0001000d16007388 */ /* 0x000fe80000000800 */
[----:B------:R-:W-:Y:S04]  /*09d0*/  STS [R25+0x180], R14 ;  /* 0x0001800e19007388 */ /* 0x000fe80000000800 */
[----:B------:R0:W-:Y:S04]  /*09e0*/  STS [R8+0x40], R9 ;  /* 0x0000400908007388 */ /* 0x0001e80000000800 */
[----:B------:R-:W-:Y:S04]  /*09f0*/  STS [R16+0xc0], R17 ;  /* 0x0000c01110007388 */ /* 0x000fe80000000800 */
[----:B------:R-:W-:Y:S01]  /*0a00*/  STS [R22+0x140], R27 ;  /* 0x0001401b16007388 */ /* 0x000fe20000000800 */
[----:B------:R-:W-:Y:S01]  /*0a10*/  LOP3.LUT R10, R3, 0x1fc, RZ, 0xc0, !PT ;  /* 0x000001fc030a7812 */ /* 0x000fe200078ec0ff */
[----:B------:R-:W-:Y:S01]  /*0a20*/  VIADD R7, R20, UR4 ;  /* 0x0000000414077c36 */ /* 0x000fe20008000000 */
[----:B------:R-:W-:Y:S01]  /*0a30*/  LOP3.LUT R11, R2, R21, RZ, 0xfc, !PT ;  /* 0x00000015020b7212 */ /* 0x000fe200078efcff */
[----:B------:R-:W-:Y:S01]  /*0a40*/  STS [R25+0x1c0], R18 ;  /* 0x0001c01219007388 */ /* 0x000fe20000000800 */
[----:B0-----:R-:W0:Y:S01]  /*0a50*/  LDC.64 R8, c[0x0][0x238] ;  /* 0x00008e00ff087b82 */ /* 0x001e220000000a00 */
[----:B------:R-:W-:-:S07]  /*0a60*/  IMAD R14, R10, 0x4, R7 ;  /* 0x000000040a0e7824 */ /* 0x000fce00078e0207 */
[----:B------:R-:W-:Y:S01]  /*0a70*/  BAR.SYNC.DEFER_BLOCKING 0x0 ;  /* 0x0000000000007b1d */ /* 0x000fe20000010000 */
[----:B------:R-:W-:-:S05]  /*0a80*/  IMAD.HI R12, R11, 0x2aaaaaab, RZ ;  /* 0x2aaaaaab0b0c7827 */ /* 0x000fca00078e02ff */
[----:B------:R-:W-:Y:S01]  /*0a90*/  SHF.R.U32.HI R13, RZ, 0x1f, R12 ;  /* 0x0000001fff0d7819 */ /* 0x000fe2000001160c */
[----:B------:R-:W-:Y:S04]  /*0aa0*/  LDS R4, [R14] ;  /* 0x000000000e047984 */ /* 0x000fe80000000800 */
[----:B------:R-:W-:Y:S04]  /*0ab0*/  LDS R5, [R14+0x4] ;  /* 0x000004000e057984 */ /* 0x000fe80000000800 */
[----:B------:R-:W-:Y:S04]  /*0ac0*/  LDS R6, [R14+0x8] ;  /* 0x000008000e067984 */ /* 0x000fe80000000800 */
[----:B------:R-:W1:Y:S01]  /*0ad0*/  LDS R7, [R14+0xc] ;  /* 0x00000c000e077984 */ /* 0x000e620000000800 */
[----:B------:R-:W-:-:S02]  /*0ae0*/  LEA.HI.SX32 R12, R12, R13, 0x1a ;  /* 0x0000000d0c0c7211 */ /* 0x000fc400078fd2ff */
[----:B------:R-:W-:Y:S02]  /*0af0*/  ISETP.GE.AND P0, PT, R0, 0xc4, PT ;  /* 0x000000c40000780c */ /* 0x000fe40003f06270 */
[----:B------:R-:W-:Y:S01]  /*0b00*/  LOP3.LUT R21, R2, 0x10, R21, 0xfe, !PT ;  /* 0x0000001002157812 */ /* 0x000fe200078efe15 */
[----:B------:R-:W-:Y:S01]  /*0b10*/  IMAD R3, R12, -0x180, R11 ;  /* 0xfffffe800c037824 */ /* 0x000fe200078e020b */
[----:B------:R-:W-:Y:S02]  /*0b20*/  LOP3.LUT R13, R10, 0x200, RZ, 0xfc, !PT ;  /* 0x000002000a0d7812 */ /* 0x000fe400078efcff */
[----:B------:R-:W-:Y:S01]  /*0b30*/  ISETP.LT.AND P1, PT, R11, 0x600, !P0 ;  /* 0x000006000b00780c */ /* 0x000fe20004721270 */
[----:B------:R-:W-:Y:S01]  /*0b40*/  IMAD R3, R3, 0xc4, R0 ;  /* 0x000000c403037824 */ /* 0x000fe200078e0200 */
[----:B------:R-:W-:Y:S02]  /*0b50*/  ISETP.LT.AND P0, PT, R21, 0x600, !P0 ;  /* 0x000006001500780c */ /* 0x000fe40004701270 */
[----:B------:R-:W-:Y:S01]  /*0b60*/  SHF.R.U32.HI R13, RZ, 0x3, R13 ;  /* 0x00000003ff0d7819 */ /* 0x000fe2000001160d */
[----:B------:R-:W-:-:S03]  /*0b70*/  IMAD R3, R12, 0x63880, R3 ;  /* 0x000638800c037824 */ /* 0x000fc600078e0203 */
[----:B------:R-:W-:Y:S01]  /*0b80*/  LOP3.LUT R13, R13, 0x7c, RZ, 0xc0, !PT ;  /* 0x0000007c0d0d7812 */ /* 0x000fe200078ec0ff */
[----:B0-----:R-:W-:-:S03]  /*0b90*/  IMAD.WIDE R2, R3, 0x4, R8 ;  /* 0x0000000403027825 */ /* 0x001fc600078e0208 */
[----:B------:R-:W-:-:S05]  /*0ba0*/  IADD3 R13, R13, UR4, RZ ;  /* 0x000000040d0d7c10 */ /* 0x000fca000fffe0ff */
[----:B------:R-:W-:Y:S01]  /*0bb0*/  IMAD R13, R10, 0x4, R13 ;  /* 0x000000040a0d7824 */ /* 0x000fe200078e020d */
[----:B-1----:R0:W-:Y:S02]  /*0bc0*/  @P1 STG.E.128 desc[UR6][R2.64], R4 ;  /* 0x0000000402001986 */ /* 0x0021e4000c101d06 */
[----:B0-----:R-:W-:Y:S05]  /*0bd0*/  @!P0 EXIT ;  /* 0x000000000000894d */ /* 0x001fea0003800000 */
[----:B0-----:R-:W-:Y:S01]  /*0be0*/  LDS R4, [R13+0x800] ;  /* 0x000800000d047984 */ /* 0x001fe20000000800 */
[----:B------:R-:W-:-:S03]  /*0bf0*/  IMAD.HI R2, R21, 0x2aaaaaab, RZ ;  /* 0x2aaaaaab15027827 */ /* 0x000fc600078e02ff */
[----:B------:R-:W-:Y:S02]  /*0c00*/  LDS R5, [R13+0x804] ;  /* 0x000804000d057984 */ /* 0x000fe40000000800 */
[----:B------:R-:W-:Y:S02]  /*0c10*/  SHF.R.U32.HI R3, RZ, 0x1f, R2 ;  /* 0x0000001fff037819 */ /* 0x000fe40000011602 */
[----:B------:R-:W-:Y:S02]  /*0c20*/  LDS R6, [R13+0x808] ;  /* 0x000808000d067984 */ /* 0x000fe40000000800 */
[----:B------:R-:W-:Y:S02]  /*0c30*/  LEA.HI.SX32 R2, R2, R3, 0x1a ;  /* 0x0000000302027211 */ /* 0x000fe400078fd2ff */
[----:B------:R-:W0:Y:S03]  /*0c40*/  LDS R7, [R13+0x80c] ;  /* 0x00080c000d077984 */ /* 0x000e260000000800 */
[----:B------:R-:W-:-:S04]  /*0c50*/  IMAD R21, R2, -0x180, R21 ;  /* 0xfffffe8002157824 */ /* 0x000fc800078e0215 */
[----:B------:R-:W-:-:S04]  /*0c60*/  IMAD R21, R21, 0xc4, R0 ;  /* 0x000000c415157824 */ /* 0x000fc800078e0200 */
[----:B------:R-:W-:-:S04]  /*0c70*/  IMAD R21, R2, 0x63880, R21 ;  /* 0x0006388002157824 */ /* 0x000fc800078e0215 */
[----:B------:R-:W-:-:S05]  /*0c80*/  IMAD.WIDE R8, R21, 0x4, R8 ;  /* 0x0000000415087825 */ /* 0x000fca00078e0208 */
[----:B0-----:R-:W-:Y:S01]  /*0c90*/  STG.E.128 desc[UR6][R8.64], R4 ;  /* 0x0000000408007986 */ /* 0x001fe2000c101d06 */
[----:B------:R-:W-:Y:S05]  /*0ca0*/  EXIT ;  /* 0x000000000000794d */ /* 0x000fea0003800000 */
.L_x_0:
[----:B------:R-:W-:-:S00]  /*0cb0*/  BRA `(.L_x_0) ;  /* 0xfffffffc00fc7947 */ /* 0x000fc0000383ffff */
[----:B------:R-:W-:-:S00]  /*0cc0*/  NOP ;  /* 0x0000000000007918 */ /* 0x000fc00000000000 */
        /* <DEDUP_REMOVED lines=11> */
.L_x_1:


//--------------------- .nv.global.init           --------------------------
	.section	.nv.global.init,"aw",@progbits
.nv.global.init:
	.type		_$_str,@object
	.size		_$_str,(_$_str_$_2 - _$_str)
_$_str:
        /*0000*/ 	.byte	0x5f, 0x5f, 0x43, 0x55, 0x44, 0x41, 0x5f, 0x46, 0x54, 0x5a, 0x00
	.type		_$_str_$_2,@object
	.size		_$_str_$_2,(.L_1 - _$_str_$_2)
_$_str_$_2:
        /*000b*/ 	.byte	0x5f, 0x5f, 0x43, 0x55, 0x44, 0x41, 0x5f, 0x50, 0x52, 0x45, 0x43, 0x5f, 0x53, 0x51, 0x52, 0x54
        /*001b*/ 	.byte	0x00
.L_1:


//--------------------- .nv.shared.triton_poi_fused__native_batch_norm_legit_no_training_relu_45 --------------------------
	.section	.nv.shared.triton_poi_fused__native_batch_norm_legit_no_training_relu_45,"aw",@nobits
	.sectionflags	@""
	.align	16
	.zero		1024


//--------------------- .nv.constant0.triton_poi_fused__native_batch_norm_legit_no_training_relu_45 --------------------------
	.section	.nv.constant0.triton_poi_fused__native_batch_norm_legit_no_training_relu_45,"a",@progbits
	.sectionflags	@""
	.align	4
.nv.constant0.triton_poi_fused__native_batch_norm_legit_no_training_relu_45:
	.zero		584
